	.headerflags	@"EF_CUDA_TEXMODE_UNIFIED EF_CUDA_64BIT_ADDRESS EF_CUDA_ACCELERATORS EF_CUDA_SM90 EF_CUDA_VIRTUAL_SM(EF_CUDA_SM90)"
	.elftype	@"ET_EXEC"


//--------------------- .nv.info                  --------------------------
	.section	.nv.info,"",@"SHT_CUDA_INFO"
	.align	4


	//----- nvinfo : EIATTR_REGCOUNT
	.align		4
        /*0000*/ 	.byte	0x04, 0x2f
        /*0002*/ 	.short	(.L_2 - .L_1)
	.align		4
.L_1:
        /*0004*/ 	.word	index@(triton_per_fused__native_batch_norm_legit_3)
        /*0008*/ 	.word	0x00000020


	//----- nvinfo : EIATTR_MIN_STACK_SIZE
	.align		4
.L_2:
        /*000c*/ 	.byte	0x04, 0x12
        /*000e*/ 	.short	(.L_4 - .L_3)
	.align		4
.L_3:
        /*0010*/ 	.word	index@(triton_per_fused__native_batch_norm_legit_3)
        /*0014*/ 	.word	0x00000000


	//----- nvinfo : EIATTR_FRAME_SIZE
	.align		4
.L_4:
        /*0018*/ 	.byte	0x04, 0x11
        /*001a*/ 	.short	(.L_6 - .L_5)
	.align		4
.L_5:
        /*001c*/ 	.word	index@(triton_per_fused__native_batch_norm_legit_3)
        /*0020*/ 	.word	0x00000000


	//----- nvinfo : EIATTR_MIN_STACK_SIZE
	.align		4
.L_6:
        /*0024*/ 	.byte	0x04, 0x12
        /*0026*/ 	.short	(.L_8 - .L_7)
	.align		4
.L_7:
        /*0028*/ 	.word	index@(triton_per_fused__native_batch_norm_legit_3)
        /*002c*/ 	.word	0x00000000
.L_8:


//--------------------- .nv.info.triton_per_fused__native_batch_norm_legit_3 --------------------------
	.section	.nv.info.triton_per_fused__native_batch_norm_legit_3,"",@"SHT_CUDA_INFO"
	.sectionflags	@""
	.align	4


	//----- nvinfo : EIATTR_CUDA_API_VERSION
	.align		4
        /*0000*/ 	.byte	0x04, 0x37
        /*0002*/ 	.short	(.L_10 - .L_9)
.L_9:
        /*0004*/ 	.word	0x0000007c


	//----- nvinfo : EIATTR_KPARAM_INFO
	.align		4
.L_10:
        /*0008*/ 	.byte	0x04, 0x17
        /*000a*/ 	.short	(.L_12 - .L_11)
.L_11:
        /*000c*/ 	.word	0x00000000
        /*0010*/ 	.short	0x0005
        /*0012*/ 	.short	0x0024
        /*0014*/ 	.byte	0x00, 0xf0, 0x11, 0x00


	//----- nvinfo : EIATTR_KPARAM_INFO
	.align		4
.L_12:
        /*0018*/ 	.byte	0x04, 0x17
        /*001a*/ 	.short	(.L_14 - .L_13)
.L_13:
        /*001c*/ 	.word	0x00000000
        /*0020*/ 	.short	0x0004
        /*0022*/ 	.short	0x0020
        /*0024*/ 	.byte	0x00, 0xf0, 0x11, 0x00


	//----- nvinfo : EIATTR_KPARAM_INFO
	.align		4
.L_14:
        /*0028*/ 	.byte	0x04, 0x17
        /*002a*/ 	.short	(.L_16 - .L_15)
.L_15:
        /*002c*/ 	.word	0x00000000
        /*0030*/ 	.short	0x0003
        /*0032*/ 	.short	0x0018
        /*0034*/ 	.byte	0x00, 0xf4, 0x21, 0x00


	//----- nvinfo : EIATTR_KPARAM_INFO
	.align		4
.L_16:
        /*0038*/ 	.byte	0x04, 0x17
        /*003a*/ 	.short	(.L_18 - .L_17)
.L_17:
        /*003c*/ 	.word	0x00000000
        /*0040*/ 	.short	0x0002
        /*0042*/ 	.short	0x0010
        /*0044*/ 	.byte	0x00, 0xf4, 0x21, 0x00


	//----- nvinfo : EIATTR_KPARAM_INFO
	.align		4
.L_18:
        /*0048*/ 	.byte	0x04, 0x17
        /*004a*/ 	.short	(.L_20 - .L_19)
.L_19:
        /*004c*/ 	.word	0x00000000
        /*0050*/ 	.short	0x0001
        /*0052*/ 	.short	0x0008
        /*0054*/ 	.byte	0x00, 0xf4, 0x21, 0x00


	//----- nvinfo : EIATTR_KPARAM_INFO
	.align		4
.L_20:
        /*0058*/ 	.byte	0x04, 0x17
        /*005a*/ 	.short	(.L_22 - .L_21)
.L_21:
        /*005c*/ 	.word	0x00000000
        /*0060*/ 	.short	0x0000
        /*0062*/ 	.short	0x0000
        /*0064*/ 	.byte	0x00, 0xf4, 0x21, 0x00


	//----- nvinfo : EIATTR_SPARSE_MMA_MASK
	.align		4
.L_22:
        /*0068*/ 	.byte	0x03, 0x50
        /*006a*/ 	.short	0x0000


	//----- nvinfo : EIATTR_MAXREG_COUNT
	.align		4
        /*006c*/ 	.byte	0x03, 0x1b
        /*006e*/ 	.short	0x00ff


	//----- nvinfo : EIATTR_COOP_GROUP_MASK_REGIDS
	.align		4
        /*0070*/ 	.byte	0x04, 0x29
        /*0072*/ 	.short	(.L_24 - .L_23)


	//   ....[0]....
.L_23:
        /*0074*/ 	.word	0xffffffff


	//   ....[1]....
        /*0078*/ 	.word	0xffffffff


	//   ....[2]....
        /*007c*/ 	.word	0xffffffff


	//   ....[3]....
        /*0080*/ 	.word	0xffffffff


	//   ....[4]....
        /*0084*/ 	.word	0xffffffff


	//   ....[5]....
        /*0088*/ 	.word	0xffffffff


	//   ....[6]....
        /*008c*/ 	.word	0xffffffff


	//   ....[7]....
        /*0090*/ 	.word	0xffffffff


	//   ....[8]....
        /*0094*/ 	.word	0xffffffff


	//   ....[9]....
        /*0098*/ 	.word	0xffffffff


	//   ....[10]....
        /*009c*/ 	.word	0xffffffff


	//   ....[11]....
        /*00a0*/ 	.word	0xffffffff


	//   ....[12]....
        /*00a4*/ 	.word	0xffffffff


	//   ....[13]....
        /*00a8*/ 	.word	0xffffffff


	//   ....[14]....
        /*00ac*/ 	.word	0xffffffff


	//   ....[15]....
        /*00b0*/ 	.word	0xffffffff


	//   ....[16]....
        /*00b4*/ 	.word	0xffffffff


	//   ....[17]....
        /*00b8*/ 	.word	0xffffffff


	//   ....[18]....
        /*00bc*/ 	.word	0xffffffff


	//   ....[19]....
        /*00c0*/ 	.word	0xffffffff


	//   ....[20]....
        /*00c4*/ 	.word	0xffffffff


	//   ....[21]....
        /*00c8*/ 	.word	0xffffffff


	//   ....[22]....
        /*00cc*/ 	.word	0xffffffff


	//   ....[23]....
        /*00d0*/ 	.word	0xffffffff


	//----- nvinfo : EIATTR_COOP_GROUP_INSTR_OFFSETS
	.align		4
.L_24:
        /*00d4*/ 	.byte	0x04, 0x28
        /*00d6*/ 	.short	(.L_26 - .L_25)


	//   ....[0]....
.L_25:
        /*00d8*/ 	.word	0x000003d0


	//   ....[1]....
        /*00dc*/ 	.word	0x000003e0


	//   ....[2]....
        /*00e0*/ 	.word	0x000003f0


	//   ....[3]....
        /*00e4*/ 	.word	0x00000400


	//   ....[4]....
        /*00e8*/ 	.word	0x00000440


	//   ....[5]....
        /*00ec*/ 	.word	0x00000460


	//   ....[6]....
        /*00f0*/ 	.word	0x00000470


	//   ....[7]....
        /*00f4*/ 	.word	0x00000480


	//   ....[8]....
        /*00f8*/ 	.word	0x000004c0


	//   ....[9]....
        /*00fc*/ 	.word	0x000004e0


	//   ....[10]....
        /*0100*/ 	.word	0x000004f0


	//   ....[11]....
        /*0104*/ 	.word	0x00000500


	//   ....[12]....
        /*0108*/ 	.word	0x00000850


	//   ....[13]....
        /*010c*/ 	.word	0x00000860


	//   ....[14]....
        /*0110*/ 	.word	0x00000870


	//   ....[15]....
        /*0114*/ 	.word	0x00000880


	//   ....[16]....
        /*0118*/ 	.word	0x000008b0


	//   ....[17]....
        /*011c*/ 	.word	0x000008d0


	//   ....[18]....
        /*0120*/ 	.word	0x000008f0


	//   ....[19]....
        /*0124*/ 	.word	0x00000900


	//   ....[20]....
        /*0128*/ 	.word	0x00000930


	//   ....[21]....
        /*012c*/ 	.word	0x00000960


	//   ....[22]....
        /*0130*/ 	.word	0x00000970


	//   ....[23]....
        /*0134*/ 	.word	0x00000980


	//----- nvinfo : EIATTR_EXIT_INSTR_OFFSETS
	.align		4
.L_26:
        /*0138*/ 	.byte	0x04, 0x1c
        /*013a*/ 	.short	(.L_28 - .L_27)


	//   ....[0]....
.L_27:
        /*013c*/ 	.word	0x00000b90


	//   ....[1]....
        /*0140*/ 	.word	0x00000be0


	//----- nvinfo : EIATTR_REQNTID
	.align		4
.L_28:
        /*0144*/ 	.byte	0x04, 0x10
        /*0146*/ 	.short	(.L_30 - .L_29)
.L_29:
        /*0148*/ 	.word	0x00000100
        /*014c*/ 	.word	0x00000001
        /*0150*/ 	.word	0x00000001


	//----- nvinfo : EIATTR_CBANK_PARAM_SIZE
	.align		4
.L_30:
        /*0154*/ 	.byte	0x03, 0x19
        /*0156*/ 	.short	0x0028


	//----- nvinfo : EIATTR_PARAM_CBANK
	.align		4
        /*0158*/ 	.byte	0x04, 0x0a
        /*015a*/ 	.short	(.L_32 - .L_31)
	.align		4
.L_31:
        /*015c*/ 	.word	index@(.nv.constant0.triton_per_fused__native_batch_norm_legit_3)
        /*0160*/ 	.short	0x0210
        /*0162*/ 	.short	0x0028


	//----- nvinfo : EIATTR_SW_WAR
	.align		4
.L_32:
        /*0164*/ 	.byte	0x04, 0x36
        /*0166*/ 	.short	(.L_34 - .L_33)
.L_33:
        /*0168*/ 	.word	0x00000008
.L_34:


//--------------------- .nv.callgraph             --------------------------
	.section	.nv.callgraph,"",@"SHT_CUDA_CALLGRAPH"
	.align	4
	.sectionentsize	8
	.align		4
        /*0000*/ 	.word	0x00000000
	.align		4
        /*0004*/ 	.word	0xffffffff
	.align		4
        /*0008*/ 	.word	0x00000000
	.align		4
        /*000c*/ 	.word	0xfffffffe
	.align		4
        /*0010*/ 	.word	0x00000000
	.align		4
        /*0014*/ 	.word	0xfffffffd
	.align		4
        /*0018*/ 	.word	0x00000000
	.align		4
        /*001c*/ 	.word	0xfffffffc


//--------------------- .nv.constant4             --------------------------
	.section	.nv.constant4,"a",@progbits
	.align	8
	.align		8
.nv.constant4:
        /*0000*/ 	.dword	_$_str


//--------------------- .text.triton_per_fused__native_batch_norm_legit_3 --------------------------
	.section	.text.triton_per_fused__native_batch_norm_legit_3,"ax",@progbits
	.sectionflags	@"SHF_BARRIERS=1"
	.align	128
        .global         triton_per_fused__native_batch_norm_legit_3
        .type           triton_per_fused__native_batch_norm_legit_3,@function
        .size           triton_per_fused__native_batch_norm_legit_3,(.L_x_1 - triton_per_fused__native_batch_norm_legit_3)
        .other          triton_per_fused__native_batch_norm_legit_3,@"STO_CUDA_ENTRY STV_DEFAULT"
triton_per_fused__native_batch_norm_legit_3:
.text.triton_per_fused__native_batch_norm_legit_3:
[----:B------:R-:W0:Y:S02]  /*0000*/  LDC R1, c[0x0][0x28] ;  /* 0x00000a00ff017b82 */ /* 0x000e240000000800 */
[----:B------:R-:W1:Y:S01]  /*0010*/  S2R R15, SR_CTAID.X ;  /* 0x00000000000f7919 */ /* 0x000e620000002500 */
[----:B------:R-:W2:Y:S01]  /*0020*/  LDC.64 R2, c[0x0][0x210] ;  /* 0x00008400ff027b82 */ /* 0x000ea20000000a00 */
[----:B------:R-:W-:Y:S01]  /*0030*/  ULDC.64 UR6, c[0x0][0x208] ;  /* 0x0000820000067ab9 */ /* 0x000fe20000000a00 */
[----:B------:R-:W3:Y:S01]  /*0040*/  S2R R0, SR_TID.X ;  /* 0x0000000000007919 */ /* 0x000ee20000002100 */
[----:B-1----:R-:W-:Y:S02]  /*0050*/  SHF.L.U32 R15, R15, 0x7, RZ ;  /* 0x000000070f0f7819 */ /* 0x002fe400000006ff */
[----:B---3--:R-:W-:-:S04]  /*0060*/  SHF.L.U32 R28, R0, 0x2, RZ ;  /* 0x00000002001c7819 */ /* 0x008fc800000006ff */
[----:B------:R-:W-:-:S04]  /*0070*/  LOP3.LUT R4, R15, 0x7c, R28, 0xf8, !PT ;  /* 0x0000007c0f047812 */ /* 0x000fc800078ef81c */
[----:B------:R-:W-:Y:S02]  /*0080*/  SHF.R.S32.HI R5, RZ, 0x1f, R4 ;  /* 0x0000001fff057819 */ /* 0x000fe40000011404 */
[----:B------:R-:W-:Y:S02]  /*0090*/  ISETP.GE.AND P1, PT, R4, 0x200, PT ;  /* 0x000002000400780c */ /* 0x000fe40003f26270 */
[----:B------:R-:W-:-:S04]  /*00a0*/  LEA.HI R5, R5, R4, RZ, 0x7 ;  /* 0x0000000405057211 */ /* 0x000fc800078f38ff */
[C---:B------:R-:W-:Y:S02]  /*00b0*/  SHF.L.U32 R6, R5.reuse, 0x4, RZ ;  /* 0x0000000405067819 */ /* 0x040fe400000006ff */
[----:B------:R-:W-:Y:S02]  /*00c0*/  LOP3.LUT R5, R5, 0xffffff80, RZ, 0xc0, !PT ;  /* 0xffffff8005057812 */ /* 0x000fe400078ec0ff */
[----:B------:R-:W-:-:S04]  /*00d0*/  LOP3.LUT R7, R6, 0xfffff800, RZ, 0xc0, !PT ;  /* 0xfffff80006077812 */ /* 0x000fc800078ec0ff */
[----:B------:R-:W-:-:S04]  /*00e0*/  LOP3.LUT R7, R7, 0x380, R28, 0xf8, !PT ;  /* 0x0000038007077812 */ /* 0x000fc800078ef81c */
[----:B------:R-:W-:Y:S02]  /*00f0*/  IADD3 R13, R7, R4, -R5 ;  /* 0x00000004070d7210 */ /* 0x000fe40007ffe805 */
[----:B------:R-:W-:Y:S02]  /*0100*/  CS2R R4, SRZ ;  /* 0x0000000000047805 */ /* 0x000fe4000001ff00 */
[----:B------:R-:W-:Y:S02]  /*0110*/  CS2R R6, SRZ ;  /* 0x0000000000067805 */ /* 0x000fe4000001ff00 */
[----:B------:R-:W-:Y:S01]  /*0120*/  IADD3 R9, R13, 0x400, RZ ;  /* 0x000004000d097810 */ /* 0x000fe20007ffe0ff */
[----:B--2---:R-:W-:Y:S01]  /*0130*/  IMAD.WIDE R12, R13, 0x4, R2 ;  /* 0x000000040d0c7825 */ /* 0x004fe200078e0202 */
[----:B------:R-:W-:-:S03]  /*0140*/  CS2R R10, SRZ ;  /* 0x00000000000a7805 */ /* 0x000fc6000001ff00 */
[----:B------:R-:W-:Y:S01]  /*0150*/  IMAD.WIDE R2, R9, 0x4, R2 ;  /* 0x0000000409027825 */ /* 0x000fe200078e0202 */
[----:B------:R-:W-:Y:S01]  /*0160*/  CS2R R8, SRZ ;  /* 0x0000000000087805 */ /* 0x000fe2000001ff00 */
[----:B------:R-:W2:Y:S05]  /*0170*/  @!P1 LDG.E.128 R4, desc[UR6][R12.64] ;  /* 0x000000060c049981 */ /* 0x000eaa000c1e1d00 */
[----:B------:R1:W3:Y:S01]  /*0180*/  @!P1 LDG.E.128 R8, desc[UR6][R2.64] ;  /* 0x0000000602089981 */ /* 0x0002e2000c1e1d00 */
[----:B------:R-:W4:Y:S01]  /*0190*/  S2UR UR5, SR_CgaCtaId ;  /* 0x00000000000579c3 */ /* 0x000f220000008800 */
[----:B------:R-:W-:Y:S01]  /*01a0*/  LOP3.LUT R27, R28, 0x7c, RZ, 0xc0, !PT ;  /* 0x0000007c1c1b7812 */ /* 0x000fe200078ec0ff */
[----:B------:R-:W-:Y:S01]  /*01b0*/  UMOV UR4, 0x400 ;  /* 0x0000040000047882 */ /* 0x000fe20000000000 */
[----:B------:R-:W-:-:S02]  /*01c0*/  ISETP.GE.AND P2, PT, R0, 0x400, PT ;  /* 0x000004000000780c */ /* 0x000fc40003f46270 */
[C---:B------:R-:W-:Y:S02]  /*01d0*/  LOP3.LUT P0, RZ, R0.reuse, 0x7, RZ, 0xc0, !PT ;  /* 0x0000000700ff7812 */ /* 0x040fe4000780c0ff */
[----:B-1----:R-:W-:Y:S02]  /*01e0*/  SHF.L.U32 R2, R27, 0x5, RZ ;  /* 0x000000051b027819 */ /* 0x002fe400000006ff */
[----:B------:R-:W-:Y:S01]  /*01f0*/  ISETP.LT.AND P0, PT, R0, 0x400, !P0 ;  /* 0x000004000000780c */ /* 0x000fe20004701270 */
[----:B----4-:R-:W-:Y:S01]  /*0200*/  UPRMT UR4, UR5, 0x654, UR4 ;  /* 0x0000065405047896 */ /* 0x010fe20008000004 */
[----:B--2---:R-:W-:Y:S02]  /*0210*/  SEL R23, R4, RZ, !P1 ;  /* 0x000000ff04177207 */ /* 0x004fe40004800000 */
[----:B------:R-:W-:Y:S02]  /*0220*/  SEL R24, R5, RZ, !P1 ;  /* 0x000000ff05187207 */ /* 0x000fe40004800000 */
[----:B------:R-:W-:-:S02]  /*0230*/  SEL R25, R6, RZ, !P1 ;  /* 0x000000ff06197207 */ /* 0x000fc40004800000 */
[----:B---3--:R-:W-:Y:S02]  /*0240*/  SEL R8, R8, RZ, !P1 ;  /* 0x000000ff08087207 */ /* 0x008fe40004800000 */
[----:B------:R-:W-:Y:S02]  /*0250*/  SEL R13, R10, RZ, !P1 ;  /* 0x000000ff0a0d7207 */ /* 0x000fe40004800000 */
[----:B------:R-:W-:Y:S01]  /*0260*/  SEL R26, R7, RZ, !P1 ;  /* 0x000000ff071a7207 */ /* 0x000fe20004800000 */
[----:B------:R-:W-:Y:S01]  /*0270*/  FADD R3, R23, R8 ;  /* 0x0000000817037221 */ /* 0x000fe20000000000 */
[----:B------:R-:W-:Y:S02]  /*0280*/  SEL R9, R9, RZ, !P1 ;  /* 0x000000ff09097207 */ /* 0x000fe40004800000 */
[----:B------:R-:W-:Y:S02]  /*0290*/  SEL R10, R11, RZ, !P1 ;  /* 0x000000ff0b0a7207 */ /* 0x000fe40004800000 */
[----:B------:R-:W-:Y:S01]  /*02a0*/  SEL R6, R3, RZ, !P1 ;  /* 0x000000ff03067207 */ /* 0x000fe20004800000 */
[----:B------:R-:W-:Y:S01]  /*02b0*/  FADD R4, R24, R9 ;  /* 0x0000000918047221 */ /* 0x000fe20000000000 */
[----:B------:R-:W-:Y:S01]  /*02c0*/  FADD R3, R25, R13 ;  /* 0x0000000d19037221 */ /* 0x000fe20000000000 */
[----:B------:R-:W-:Y:S01]  /*02d0*/  FADD R5, R26, R10 ;  /* 0x0000000a1a057221 */ /* 0x000fe20000000000 */
[----:B------:R-:W-:-:S02]  /*02e0*/  SHF.R.U32.HI R11, RZ, 0x3, R0 ;  /* 0x00000003ff0b7819 */ /* 0x000fc40000011600 */
[----:B------:R-:W-:Y:S02]  /*02f0*/  SEL R4, R4, RZ, !P1 ;  /* 0x000000ff04047207 */ /* 0x000fe40004800000 */
[----:B------:R-:W-:Y:S02]  /*0300*/  LOP3.LUT R11, R2, 0x1c, R11, 0xf8, !PT ;  /* 0x0000001c020b7812 */ /* 0x000fe400078ef80b */
[----:B------:R-:W-:Y:S02]  /*0310*/  SEL R12, R3, RZ, !P1 ;  /* 0x000000ff030c7207 */ /* 0x000fe40004800000 */
[----:B------:R-:W-:Y:S01]  /*0320*/  SEL R28, R5, RZ, !P1 ;  /* 0x000000ff051c7207 */ /* 0x000fe20004800000 */
[----:B------:R-:W-:Y:S01]  /*0330*/  STS [R11+UR4], R6 ;  /* 0x000000060b007988 */ /* 0x000fe20008000804 */
[----:B------:R-:W-:-:S03]  /*0340*/  SHF.L.U32 R3, R0, 0x2, RZ ;  /* 0x0000000200037819 */ /* 0x000fc600000006ff */
[----:B------:R-:W-:Y:S04]  /*0350*/  STS [R11+UR4+0x20], R4 ;  /* 0x000020040b007988 */ /* 0x000fe80008000804 */
[----:B------:R-:W-:Y:S04]  /*0360*/  STS [R11+UR4+0x40], R12 ;  /* 0x0000400c0b007988 */ /* 0x000fe80008000804 */
[----:B------:R-:W-:Y:S01]  /*0370*/  STS [R11+UR4+0x60], R28 ;  /* 0x0000601c0b007988 */ /* 0x000fe20008000804 */
[----:B------:R-:W-:Y:S06]  /*0380*/  BAR.SYNC.DEFER_BLOCKING 0x0 ;  /* 0x0000000000007b1d */ /* 0x000fec0000010000 */
[----:B------:R-:W1:Y:S04]  /*0390*/  @!P2 LDS R21, [R3+UR4] ;  /* 0x000000040315a984 */ /* 0x000e680008000800 */
[----:B------:R-:W2:Y:S04]  /*03a0*/  @!P2 LDS R19, [R3+UR4+0x400] ;  /* 0x000400040313a984 */ /* 0x000ea80008000800 */
[----:B------:R-:W3:Y:S04]  /*03b0*/  @!P2 LDS R22, [R3+UR4+0x800] ;  /* 0x000800040316a984 */ /* 0x000ee80008000800 */
[----:B------:R-:W4:Y:S04]  /*03c0*/  @!P2 LDS R20, [R3+UR4+0xc00] ;  /* 0x000c00040314a984 */ /* 0x000f280008000800 */
[----:B-1----:R-:W1:Y:S04]  /*03d0*/  SHFL.BFLY PT, R6, R21, 0x4, 0x1f ;  /* 0x0c801f0015067f89 */ /* 0x002e6800000e0000 */
[----:B--2---:R-:W2:Y:S04]  /*03e0*/  SHFL.BFLY PT, R5, R19, 0x4, 0x1f ;  /* 0x0c801f0013057f89 */ /* 0x004ea800000e0000 */
[----:B---3--:R-:W3:Y:S04]  /*03f0*/  SHFL.BFLY PT, R7, R22, 0x4, 0x1f ;  /* 0x0c801f0016077f89 */ /* 0x008ee800000e0000 */
[----:B----4-:R-:W4:Y:S01]  /*0400*/  SHFL.BFLY PT, R29, R20, 0x4, 0x1f ;  /* 0x0c801f00141d7f89 */ /* 0x010f2200000e0000 */
[----:B-1----:R-:W-:Y:S01]  /*0410*/  FADD R4, R21, R6 ;  /* 0x0000000615047221 */ /* 0x002fe20000000000 */
[----:B--2---:R-:W-:Y:S01]  /*0420*/  FADD R5, R19, R5 ;  /* 0x0000000513057221 */ /* 0x004fe20000000000 */
[----:B---3--:R-:W-:-:S04]  /*0430*/  FADD R6, R22, R7 ;  /* 0x0000000716067221 */ /* 0x008fc80000000000 */
[----:B------:R-:W1:Y:S01]  /*0440*/  SHFL.BFLY PT, R12, R5, 0x2, 0x1f ;  /* 0x0c401f00050c7f89 */ /* 0x000e6200000e0000 */
[----:B----4-:R-:W-:-:S03]  /*0450*/  FADD R22, R20, R29 ;  /* 0x0000001d14167221 */ /* 0x010fc60000000000 */
[----:B------:R-:W2:Y:S04]  /*0460*/  SHFL.BFLY PT, R7, R4, 0x2, 0x1f ;  /* 0x0c401f0004077f89 */ /* 0x000ea800000e0000 */
[----:B------:R-:W3:Y:S04]  /*0470*/  SHFL.BFLY PT, R29, R6, 0x2, 0x1f ;  /* 0x0c401f00061d7f89 */ /* 0x000ee800000e0000 */
[----:B------:R-:W4:Y:S01]  /*0480*/  SHFL.BFLY PT, R21, R22, 0x2, 0x1f ;  /* 0x0c401f0016157f89 */ /* 0x000f2200000e0000 */
        /* <DEDUP_REMOVED lines=9> */
[----:B--2---:R-:W-:-:S04]  /*0520*/  FADD R28, R19, R28 ;  /* 0x0000001c131c7221 */ /* 0x004fc80000000000 */
[----:B------:R-:W-:Y:S01]  /*0530*/  @P0 STS [R3+UR4], R20 ;  /* 0x0000001403000988 */ /* 0x000fe20008000804 */
[----:B---3--:R-:W-:-:S03]  /*0540*/  FADD R22, R12, R21 ;  /* 0x000000150c167221 */ /* 0x008fc60000000000 */
[----:B------:R-:W-:Y:S01]  /*0550*/  @P0 STS [R3+UR4+0x800], R28 ;  /* 0x0008001c03000988 */ /* 0x000fe20008000804 */
[----:B------:R-:W-:Y:S01]  /*0560*/  IADD3 R12, R2, UR4, RZ ;  /* 0x00000004020c7c10 */ /* 0x000fe2000fffe0ff */
[----:B----4-:R-:W-:Y:S02]  /*0570*/  FADD R21, R29, R4 ;  /* 0x000000041d157221 */ /* 0x010fe40000000000 */
[----:B------:R-:W-:Y:S02]  /*0580*/  @P0 STS [R3+UR4+0x400], R22 ;  /* 0x0004001603000988 */ /* 0x000fe40008000804 */
[----:B------:R-:W-:Y:S02]  /*0590*/  IMAD R27, R27, -0x1c, R12 ;  /* 0xffffffe41b1b7824 */ /* 0x000fe400078e020c */
[----:B------:R-:W-:Y:S01]  /*05a0*/  @P0 STS [R3+UR4+0xc00], R21 ;  /* 0x000c001503000988 */ /* 0x000fe20008000804 */
[----:B------:R-:W-:Y:S06]  /*05b0*/  BAR.SYNC.DEFER_BLOCKING 0x0 ;  /* 0x0000000000007b1d */ /* 0x000fec0000010000 */
[----:B------:R-:W1:Y:S04]  /*05c0*/  LDS R4, [R2+UR4] ;  /* 0x0000000402047984 */ /* 0x000e680008000800 */
[----:B------:R-:W2:Y:S04]  /*05d0*/  LDS R5, [R2+UR4+0x20] ;  /* 0x0000200402057984 */ /* 0x000ea80008000800 */
[----:B------:R-:W3:Y:S04]  /*05e0*/  LDS R6, [R2+UR4+0x40] ;  /* 0x0000400402067984 */ /* 0x000ee80008000800 */
[----:B------:R-:W4:Y:S01]  /*05f0*/  LDS R7, [R2+UR4+0x60] ;  /* 0x0000600402077984 */ /* 0x000f220008000800 */
[----:B------:R-:W-:Y:S01]  /*0600*/  BAR.SYNC.DEFER_BLOCKING 0x0 ;  /* 0x0000000000007b1d */ /* 0x000fe20000010000 */
[C---:B-1----:R-:W-:Y:S01]  /*0610*/  FFMA R8, R4.reuse, -0.0625, R8 ;  /* 0xbd80000004087823 */ /* 0x042fe20000000008 */
[----:B------:R-:W-:Y:S01]  /*0620*/  FFMA R23, R4, -0.0625, R23 ;  /* 0xbd80000004177823 */ /* 0x000fe20000000017 */
[C---:B--2---:R-:W-:Y:S01]  /*0630*/  FFMA R9, R5.reuse, -0.0625, R9 ;  /* 0xbd80000005097823 */ /* 0x044fe20000000009 */
[----:B------:R-:W-:Y:S01]  /*0640*/  FFMA R24, R5, -0.0625, R24 ;  /* 0xbd80000005187823 */ /* 0x000fe20000000018 */
[----:B------:R-:W-:-:S02]  /*0650*/  FMUL R8, R8, R8 ;  /* 0x0000000808087220 */ /* 0x000fc40000400000 */
[----:B------:R-:W-:Y:S01]  /*0660*/  FMUL R9, R9, R9 ;  /* 0x0000000909097220 */ /* 0x000fe20000400000 */
[----:B---3--:R-:W-:Y:S01]  /*0670*/  FFMA R13, R6, -0.0625, R13 ;  /* 0xbd800000060d7823 */ /* 0x008fe2000000000d */
[----:B------:R-:W-:Y:S01]  /*0680*/  FFMA R23, R23, R23, R8 ;  /* 0x0000001717177223 */ /* 0x000fe20000000008 */
[----:B------:R-:W-:Y:S01]  /*0690*/  LOP3.LUT R8, R0, 0x7f, RZ, 0xc0, !PT ;  /* 0x0000007f00087812 */ /* 0x000fe200078ec0ff */
[----:B----4-:R-:W-:Y:S01]  /*06a0*/  STS.128 [R27], R4 ;  /* 0x000000041b007388 */ /* 0x010fe20000000c00 */
[C---:B------:R-:W-:Y:S01]  /*06b0*/  FFMA R10, R7.reuse, -0.0625, R10 ;  /* 0xbd800000070a7823 */ /* 0x040fe2000000000a */
[----:B------:R-:W-:Y:S01]  /*06c0*/  FFMA R24, R24, R24, R9 ;  /* 0x0000001818187223 */ /* 0x000fe20000000009 */
[----:B------:R-:W-:Y:S01]  /*06d0*/  FFMA R26, R7, -0.0625, R26 ;  /* 0xbd800000071a7823 */ /* 0x000fe2000000001a */
[----:B------:R-:W-:Y:S01]  /*06e0*/  LEA R8, R8, UR4, 0x2 ;  /* 0x0000000408087c11 */ /* 0x000fe2000f8e10ff */
[----:B------:R-:W-:Y:S01]  /*06f0*/  FMUL R9, R10, R10 ;  /* 0x0000000a0a097220 */ /* 0x000fe20000400000 */
[----:B------:R-:W-:Y:S01]  /*0700*/  FFMA R25, R6, -0.0625, R25 ;  /* 0xbd80000006197823 */ /* 0x000fe20000000019 */
[----:B------:R-:W-:Y:S01]  /*0710*/  FMUL R12, R13, R13 ;  /* 0x0000000d0d0c7220 */ /* 0x000fe20000400000 */
[----:B------:R-:W-:Y:S01]  /*0720*/  SEL R10, R23, RZ, !P1 ;  /* 0x000000ff170a7207 */ /* 0x000fe20004800000 */
[----:B------:R-:W-:Y:S01]  /*0730*/  BAR.SYNC.DEFER_BLOCKING 0x0 ;  /* 0x0000000000007b1d */ /* 0x000fe20000010000 */
[----:B------:R-:W-:Y:S01]  /*0740*/  FFMA R9, R26, R26, R9 ;  /* 0x0000001a1a097223 */ /* 0x000fe20000000009 */
[----:B------:R-:W-:Y:S01]  /*0750*/  FFMA R12, R25, R25, R12 ;  /* 0x00000019190c7223 */ /* 0x000fe2000000000c */
[----:B------:R-:W-:-:S03]  /*0760*/  SEL R24, R24, RZ, !P1 ;  /* 0x000000ff18187207 */ /* 0x000fc60004800000 */
[----:B------:R-:W-:Y:S02]  /*0770*/  SEL R20, R9, RZ, !P1 ;  /* 0x000000ff09147207 */ /* 0x000fe40004800000 */
[----:B------:R-:W-:Y:S01]  /*0780*/  SEL R12, R12, RZ, !P1 ;  /* 0x000000ff0c0c7207 */ /* 0x000fe20004800000 */
[----:B------:R-:W1:Y:S01]  /*0790*/  LDS R9, [R8] ;  /* 0x0000000008097984 */ /* 0x000e620000000800 */
[----:B------:R-:W-:Y:S06]  /*07a0*/  BAR.SYNC.DEFER_BLOCKING 0x0 ;  /* 0x0000000000007b1d */ /* 0x000fec0000010000 */
[----:B------:R-:W-:Y:S04]  /*07b0*/  STS [R11+UR4], R10 ;  /* 0x0000000a0b007988 */ /* 0x000fe80008000804 */
[----:B------:R-:W-:Y:S04]  /*07c0*/  STS [R11+UR4+0x20], R24 ;  /* 0x000020180b007988 */ /* 0x000fe80008000804 */
[----:B------:R-:W-:Y:S04]  /*07d0*/  STS [R11+UR4+0x40], R12 ;  /* 0x0000400c0b007988 */ /* 0x000fe80008000804 */
[----:B------:R-:W-:Y:S01]  /*07e0*/  STS [R11+UR4+0x60], R20 ;  /* 0x000060140b007988 */ /* 0x000fe20008000804 */
[----:B-1----:R-:W-:Y:S01]  /*07f0*/  FMUL R9, R9, 0.0625 ;  /* 0x3d80000009097820 */ /* 0x002fe20000400000 */
        /* <DEDUP_REMOVED lines=10> */
[----:B--2---:R-:W-:-:S04]  /*08a0*/  FADD R7, R14, R5 ;  /* 0x000000050e077221 */ /* 0x004fc80000000000 */
[----:B------:R-:W1:Y:S01]  /*08b0*/  SHFL.BFLY PT, R5, R4, 0x2, 0x1f ;  /* 0x0c401f0004057f89 */ /* 0x000e6200000e0000 */
[----:B---3--:R-:W-:-:S03]  /*08c0*/  FADD R13, R16, R13 ;  /* 0x0000000d100d7221 */ /* 0x008fc60000000000 */
[----:B------:R-:W2:Y:S01]  /*08d0*/  SHFL.BFLY PT, R6, R7, 0x2, 0x1f ;  /* 0x0c401f0007067f89 */ /* 0x000ea200000e0000 */
[----:B----4-:R-:W-:-:S03]  /*08e0*/  FADD R19, R18, R19 ;  /* 0x0000001312137221 */ /* 0x010fc60000000000 */
[----:B------:R-:W3:Y:S04]  /*08f0*/  SHFL.BFLY PT, R10, R13, 0x2, 0x1f ;  /* 0x0c401f000d0a7f89 */ /* 0x000ee800000e0000 */
[----:B------:R-:W4:Y:S01]  /*0900*/  SHFL.BFLY PT, R12, R19, 0x2, 0x1f ;  /* 0x0c401f00130c7f89 */ /* 0x000f2200000e0000 */
[----:B-1----:R-:W-:Y:S01]  /*0910*/  FADD R5, R4, R5 ;  /* 0x0000000504057221 */ /* 0x002fe20000000000 */
[----:B--2---:R-:W-:-:S04]  /*0920*/  FADD R11, R7, R6 ;  /* 0x00000006070b7221 */ /* 0x004fc80000000000 */
[----:B------:R-:W1:Y:S01]  /*0930*/  SHFL.BFLY PT, R6, R5, 0x1, 0x1f ;  /* 0x0c201f0005067f89 */ /* 0x000e6200000e0000 */
[----:B---3--:R-:W-:Y:S01]  /*0940*/  FADD R14, R13, R10 ;  /* 0x0000000a0d0e7221 */ /* 0x008fe20000000000 */
[----:B----4-:R-:W-:-:S04]  /*0950*/  FADD R18, R19, R12 ;  /* 0x0000000c13127221 */ /* 0x010fc80000000000 */
[----:B------:R-:W2:Y:S04]  /*0960*/  SHFL.BFLY PT, R17, R14, 0x1, 0x1f ;  /* 0x0c201f000e117f89 */ /* 0x000ea800000e0000 */
[----:B------:R-:W3:Y:S04]  /*0970*/  SHFL.BFLY PT, R12, R11, 0x1, 0x1f ;  /* 0x0c201f000b0c7f89 */ /* 0x000ee800000e0000 */
[----:B------:R-:W4:Y:S01]  /*0980*/  SHFL.BFLY PT, R21, R18, 0x1, 0x1f ;  /* 0x0c201f0012157f89 */ /* 0x000f2200000e0000 */
[----:B-1----:R-:W-:-:S05]  /*0990*/  FADD R10, R5, R6 ;  /* 0x00000006050a7221 */ /* 0x002fca0000000000 */
[----:B------:R1:W-:Y:S01]  /*09a0*/  @P0 STS [R3+UR4], R10 ;  /* 0x0000000a03000988 */ /* 0x0003e20008000804 */
[----:B--2---:R-:W-:Y:S01]  /*09b0*/  FADD R16, R14, R17 ;  /* 0x000000110e107221 */ /* 0x004fe20000000000 */
[----:B------:R-:W-:Y:S01]  /*09c0*/  LOP3.LUT R17, R15, 0x7f, R0, 0xf8, !PT ;  /* 0x0000007f0f117812 */ /* 0x000fe200078ef800 */
[----:B---3--:R-:W-:-:S03]  /*09d0*/  FADD R12, R11, R12 ;  /* 0x0000000c0b0c7221 */ /* 0x008fc60000000000 */
[----:B------:R-:W-:Y:S01]  /*09e0*/  @P0 STS [R3+UR4+0x800], R16 ;  /* 0x0008001003000988 */ /* 0x000fe20008000804 */
[----:B----4-:R-:W-:-:S03]  /*09f0*/  FADD R20, R18, R21 ;  /* 0x0000001512147221 */ /* 0x010fc60000000000 */
[----:B------:R2:W-:Y:S01]  /*0a00*/  @P0 STS [R3+UR4+0x400], R12 ;  /* 0x0004000c03000988 */ /* 0x0005e20008000804 */
[----:B-1----:R-:W1:Y:S03]  /*0a10*/  LDC.64 R10, c[0x0][0x218] ;  /* 0x00008600ff0a7b82 */ /* 0x002e660000000a00 */
[----:B------:R3:W-:Y:S05]  /*0a20*/  @P0 STS [R3+UR4+0xc00], R20 ;  /* 0x000c001403000988 */ /* 0x0007ea0008000804 */
[----:B------:R-:W-:Y:S01]  /*0a30*/  BAR.SYNC.DEFER_BLOCKING 0x0 ;  /* 0x0000000000007b1d */ /* 0x000fe20000010000 */
[----:B------:R-:W-:-:S04]  /*0a40*/  LOP3.LUT P0, RZ, R0, 0x80, RZ, 0xc0, !PT ;  /* 0x0000008000ff7812 */ /* 0x000fc8000780c0ff */
[----:B------:R-:W-:-:S03]  /*0a50*/  ISETP.LT.AND P0, PT, R17, 0x200, !P0 ;  /* 0x000002001100780c */ /* 0x000fc60004701270 */
[----:B--2---:R-:W2:Y:S01]  /*0a60*/  LDC.64 R12, c[0x0][0x228] ;  /* 0x00008a00ff0c7b82 */ /* 0x004ea20000000a00 */
[----:B---3--:R-:W-:Y:S01]  /*0a70*/  HFMA2.MMA R3, -RZ, RZ, 1.375, 0 ;  /* 0x3d800000ff037435 */ /* 0x008fe200000001ff */
[C---:B-1----:R-:W-:Y:S01]  /*0a80*/  IMAD.WIDE R10, R17.reuse, 0x4, R10 ;  /* 0x00000004110a7825 */ /* 0x042fe200078e020a */
[----:B------:R-:W-:Y:S04]  /*0a90*/  LDS R4, [R2+UR4] ;  /* 0x0000000402047984 */ /* 0x000fe80008000800 */
[----:B------:R-:W-:Y:S04]  /*0aa0*/  LDS R5, [R2+UR4+0x20] ;  /* 0x0000200402057984 */ /* 0x000fe80008000800 */
[----:B------:R-:W-:Y:S04]  /*0ab0*/  LDS R6, [R2+UR4+0x40] ;  /* 0x0000400402067984 */ /* 0x000fe80008000800 */
[----:B------:R-:W1:Y:S01]  /*0ac0*/  LDS R7, [R2+UR4+0x60] ;  /* 0x0000600402077984 */ /* 0x000e620008000800 */
[----:B------:R-:W-:Y:S06]  /*0ad0*/  BAR.SYNC.DEFER_BLOCKING 0x0 ;  /* 0x0000000000007b1d */ /* 0x000fec0000010000 */
[----:B-1----:R-:W-:Y:S02]  /*0ae0*/  STS.128 [R27], R4 ;  /* 0x000000041b007388 */ /* 0x002fe40000000c00 */
[----:B------:R-:W-:Y:S06]  /*0af0*/  BAR.SYNC.DEFER_BLOCKING 0x0 ;  /* 0x0000000000007b1d */ /* 0x000fec0000010000 */
[----:B------:R-:W1:Y:S02]  /*0b00*/  LDS R14, [R8] ;  /* 0x00000000080e7984 */ /* 0x000e640000000800 */
[----:B------:R-:W-:Y:S06]  /*0b10*/  BAR.SYNC.DEFER_BLOCKING 0x0 ;  /* 0x0000000000007b1d */ /* 0x000fec0000010000 */
[----:B------:R3:W-:Y:S01]  /*0b20*/  STS.128 [R27], R4 ;  /* 0x000000041b007388 */ /* 0x0007e20000000c00 */
[----:B-1----:R-:W-:Y:S01]  /*0b30*/  FFMA R14, R14, R3, 9.9999997473787516356e-06 ;  /* 0x3727c5ac0e0e7423 */ /* 0x002fe20000000003 */
[----:B--2---:R-:W-:-:S03]  /*0b40*/  IMAD.WIDE R2, R17, 0x4, R12 ;  /* 0x0000000411027825 */ /* 0x004fc600078e020c */
[----:B------:R-:W1:Y:S01]  /*0b50*/  MUFU.RSQ R15, R14 ;  /* 0x0000000e000f7308 */ /* 0x000e620000001400 */
[----:B------:R-:W-:Y:S06]  /*0b60*/  BAR.SYNC.DEFER_BLOCKING 0x0 ;  /* 0x0000000000007b1d */ /* 0x000fec0000010000 */
[----:B-1----:R3:W-:Y:S04]  /*0b70*/  @P0 STG.E desc[UR6][R2.64], R15 ;  /* 0x0000000f02000986 */ /* 0x0027e8000c101906 */
[----:B------:R3:W-:Y:S01]  /*0b80*/  @P0 STG.E desc[UR6][R10.64], R9 ;  /* 0x000000090a000986 */ /* 0x0007e2000c101906 */
[----:B------:R-:W-:Y:S05]  /*0b90*/  @!P0 EXIT ;  /* 0x000000000000894d */ /* 0x000fea0003800000 */
[----:B---3--:R-:W0:Y:S01]  /*0ba0*/  LDS R5, [R8] ;  /* 0x0000000008057984 */ /* 0x008e220000000800 */
[----:B------:R-:W1:Y:S02]  /*0bb0*/  LDC.64 R2, c[0x0][0x220] ;  /* 0x00008800ff027b82 */ /* 0x000e640000000a00 */
[----:B-1----:R-:W-:-:S05]  /*0bc0*/  IMAD.WIDE R2, R17, 0x4, R2 ;  /* 0x0000000411027825 */ /* 0x002fca00078e0202 */
[----:B0-----:R-:W-:Y:S01]  /*0bd0*/  STG.E desc[UR6][R2.64], R5 ;  /* 0x0000000502007986 */ /* 0x001fe2000c101906 */
[----:B------:R-:W-:Y:S05]  /*0be0*/  EXIT ;  /* 0x000000000000794d */ /* 0x000fea0003800000 */
.L_x_0:
[----:B------:R-:W-:-:S00]  /*0bf0*/  BRA `(.L_x_0) ;  /* 0xfffffffc00fc7947 */ /* 0x000fc0000383ffff */
[----:B------:R-:W-:-:S00]  /*0c00*/  NOP ;  /* 0x0000000000007918 */ /* 0x000fc00000000000 */
[----:B------:R-:W-:-:S00]  /*0c10*/  NOP ;  /* 0x0000000000007918 */ /* 0x000fc00000000000 */
[----:B------:R-:W-:-:S00]  /*0c20*/  NOP ;  /* 0x0000000000007918 */ /* 0x000fc00000000000 */
[----:B------:R-:W-:-:S00]  /*0c30*/  NOP ;  /* 0x0000000000007918 */ /* 0x000fc00000000000 */
[----:B------:R-:W-:-:S00]  /*0c40*/  NOP ;  /* 0x0000000000007918 */ /* 0x000fc00000000000 */
[----:B------:R-:W-:-:S00]  /*0c50*/  NOP ;  /* 0x0000000000007918 */ /* 0x000fc00000000000 */
[----:B------:R-:W-:-:S00]  /*0c60*/  NOP ;  /* 0x0000000000007918 */ /* 0x000fc00000000000 */
[----:B------:R-:W-:-:S00]  /*0c70*/  NOP ;  /* 0x0000000000007918 */ /* 0x000fc00000000000 */
.L_x_1:


//--------------------- .nv.global.init           --------------------------
	.section	.nv.global.init,"aw",@progbits
.nv.global.init:
	.type		_$_str,@object
	.size		_$_str,(.L_0 - _$_str)
_$_str:
        /*0000*/ 	.byte	0x5f, 0x5f, 0x43, 0x55, 0x44, 0x41, 0x5f, 0x46, 0x54, 0x5a, 0x00
.L_0:


//--------------------- .nv.shared.triton_per_fused__native_batch_norm_legit_3 --------------------------
	.section	.nv.shared.triton_per_fused__native_batch_norm_legit_3,"aw",@nobits
	.sectionflags	@""
	.align	16
	.zero		1024


//--------------------- .nv.constant0.triton_per_fused__native_batch_norm_legit_3 --------------------------
	.section	.nv.constant0.triton_per_fused__native_batch_norm_legit_3,"a",@progbits
	.sectionflags	@""
	.align	4
.nv.constant0.triton_per_fused__native_batch_norm_legit_3:
	.zero		568
